
	.version 2.3
	.target sm_20
	.address_size 64
	// compiled with /sciclone/data20/adwait/software/cuda/open64/lib//be
	// nvopencc 4.0 built on 2011-05-12

	//-----------------------------------------------------------
	// Compiling nqueen.cpp3.i (/local/scr/adwait/TMPDIR/ccBI#.kvbFnc)
	//-----------------------------------------------------------

	//-----------------------------------------------------------
	// Options:
	//-----------------------------------------------------------
	//  Target:ptx, ISA:sm_20, Endian:little, Pointer Size:64
	//  -O3	(Optimization level)
	//  -g0	(Debug level)
	//  -m2	(Report advisories)
	//-----------------------------------------------------------

	.file	1	"<command-line>"
	.file	2	"nqueen.cudafe2.gpu"
	.file	3	"/usr/lib/gcc/x86_64-redhat-linux/4.4.6/include/stddef.h"
	.file	4	"/sciclone/data20/adwait/software/cuda/include/crt/device_runtime.h"
	.file	5	"/sciclone/data20/adwait/software/cuda/include/host_defines.h"
	.file	6	"/sciclone/data20/adwait/software/cuda/include/builtin_types.h"
	.file	7	"/sciclone/data20/adwait/software/cuda/include/device_types.h"
	.file	8	"/sciclone/data20/adwait/software/cuda/include/driver_types.h"
	.file	9	"/sciclone/data20/adwait/software/cuda/include/surface_types.h"
	.file	10	"/sciclone/data20/adwait/software/cuda/include/texture_types.h"
	.file	11	"/sciclone/data20/adwait/software/cuda/include/vector_types.h"
	.file	12	"/sciclone/data20/adwait/software/cuda/include/device_launch_parameters.h"
	.file	13	"/sciclone/data20/adwait/software/cuda/include/crt/storage_class.h"
	.file	14	"/usr/include/bits/types.h"
	.file	15	"/usr/include/time.h"
	.file	16	"nqueen.cu"
	.file	17	"/sciclone/data20/adwait/software/cuda/include/common_functions.h"
	.file	18	"/sciclone/data20/adwait/software/cuda/include/math_functions.h"
	.file	19	"/sciclone/data20/adwait/software/cuda/include/math_constants.h"
	.file	20	"/sciclone/data20/adwait/software/cuda/include/device_functions.h"
	.file	21	"/sciclone/data20/adwait/software/cuda/include/sm_11_atomic_functions.h"
	.file	22	"/sciclone/data20/adwait/software/cuda/include/sm_12_atomic_functions.h"
	.file	23	"/sciclone/data20/adwait/software/cuda/include/sm_13_double_functions.h"
	.file	24	"/sciclone/data20/adwait/software/cuda/include/sm_20_atomic_functions.h"
	.file	25	"/sciclone/data20/adwait/software/cuda/include/sm_20_intrinsics.h"
	.file	26	"/sciclone/data20/adwait/software/cuda/include/surface_functions.h"
	.file	27	"/sciclone/data20/adwait/software/cuda/include/texture_fetch_functions.h"
	.file	28	"/sciclone/data20/adwait/software/cuda/include/math_functions_dbl_ptx3.h"


	.entry _Z24solve_nqueen_cuda_kerneliiPjS_S_S_i (
		.param .s32 __cudaparm__Z24solve_nqueen_cuda_kerneliiPjS_S_S_i_n,
		.param .s32 __cudaparm__Z24solve_nqueen_cuda_kerneliiPjS_S_S_i_mark,
		.param .u64 __cudaparm__Z24solve_nqueen_cuda_kerneliiPjS_S_S_i_total_masks,
		.param .u64 __cudaparm__Z24solve_nqueen_cuda_kerneliiPjS_S_S_i_total_l_masks,
		.param .u64 __cudaparm__Z24solve_nqueen_cuda_kerneliiPjS_S_S_i_total_r_masks,
		.param .u64 __cudaparm__Z24solve_nqueen_cuda_kerneliiPjS_S_S_i_results,
		.param .s32 __cudaparm__Z24solve_nqueen_cuda_kerneliiPjS_S_S_i_total_conditions)
	{
	.reg .u32 %r<69>;
	.reg .u64 %rd<35>;
	.reg .pred %p<14>;
	.shared .align 4 .b8 __cuda___cuda_local_var_33417_39_non_const_sum44[384];
	.shared .align 4 .b8 __cuda___cuda_local_var_33412_39_non_const_mask428[3840];
	.shared .align 4 .b8 __cuda___cuda_local_var_33414_39_non_const_r_mask4268[3840];
	.shared .align 4 .b8 __cuda___cuda_local_var_33413_39_non_const_l_mask8108[3840];
	.shared .align 4 .b8 __cuda___cuda_local_var_33415_39_non_const_m11948[3840];
	.loc	16	323	0
$LDWbegin__Z24solve_nqueen_cuda_kerneliiPjS_S_S_i:
	cvt.s32.u32 	%r1, %ctaid.x;
	mov.u32 	%r2, %ntid.x;
	mul.lo.u32 	%r3, %r1, %r2;
	cvt.s32.u32 	%r4, %tid.x;
	cvt.s64.s32 	%rd1, %r4;
	add.u32 	%r5, %r4, %r3;
	mov.u64 	%rd2, __cuda___cuda_local_var_33417_39_non_const_sum44;
	mul.wide.s32 	%rd3, %r4, 4;
	add.u64 	%rd4, %rd2, %rd3;
	ld.param.s32 	%r6, [__cudaparm__Z24solve_nqueen_cuda_kerneliiPjS_S_S_i_total_conditions];
	setp.le.s32 	%p1, %r6, %r5;
	@%p1 bra 	$Lt_0_10754;
	.loc	16	342	0
	mov.u64 	%rd5, __cuda___cuda_local_var_33412_39_non_const_mask428;
	mov.u64 	%rd6, __cuda___cuda_local_var_33414_39_non_const_r_mask4268;
	mov.u64 	%rd7, __cuda___cuda_local_var_33413_39_non_const_l_mask8108;
	mov.u64 	%rd8, __cuda___cuda_local_var_33415_39_non_const_m11948;
	mul.lo.u64 	%rd9, %rd1, 40;
	cvt.s64.s32 	%rd10, %r5;
	mul.wide.s32 	%rd11, %r5, 4;
	ld.param.u64 	%rd12, [__cudaparm__Z24solve_nqueen_cuda_kerneliiPjS_S_S_i_total_masks];
	add.u64 	%rd13, %rd12, %rd11;
	ld.global.u32 	%r7, [%rd13+0];
	add.u64 	%rd14, %rd9, %rd5;
	st.shared.u32 	[%rd14+0], %r7;
	.loc	16	343	0
	ld.param.u64 	%rd15, [__cudaparm__Z24solve_nqueen_cuda_kerneliiPjS_S_S_i_total_l_masks];
	add.u64 	%rd16, %rd15, %rd11;
	ld.global.u32 	%r8, [%rd16+0];
	add.u64 	%rd17, %rd9, %rd7;
	st.shared.u32 	[%rd17+0], %r8;
	.loc	16	344	0
	ld.param.u64 	%rd18, [__cudaparm__Z24solve_nqueen_cuda_kerneliiPjS_S_S_i_total_r_masks];
	add.u64 	%rd19, %rd18, %rd11;
	ld.global.u32 	%r9, [%rd19+0];
	add.u64 	%rd20, %rd9, %rd6;
	st.shared.u32 	[%rd20+0], %r9;
	.loc	16	345	0
	or.b32 	%r10, %r7, %r8;
	or.b32 	%r11, %r9, %r10;
	add.u64 	%rd21, %rd9, %rd8;
	st.shared.u32 	[%rd21+0], %r11;
	ld.param.s32 	%r12, [__cudaparm__Z24solve_nqueen_cuda_kerneliiPjS_S_S_i_n];
	shl.b32 	%r13, 1, %r12;
	sub.u32 	%r14, %r13, 1;
	mov.s64 	%rd22, 0;
	mul.lo.u64 	%rd23, %rd1, 10;
	mov.s32 	%r15, 0;
	mov.s32 	%r16, 0;
$Lt_0_11522:
 //<loop> Loop body line 345, nesting depth: 1, estimated iterations: unknown
	add.u64 	%rd24, %rd22, %rd23;
	mul.lo.u64 	%rd25, %rd24, 4;
	add.u64 	%rd26, %rd25, %rd8;
	ld.shared.u32 	%r17, [%rd26+0];
	and.b32 	%r18, %r14, %r17;
	setp.ne.u32 	%p2, %r14, %r18;
	@%p2 bra 	$Lt_0_12034;
	.loc	16	349	0
	sub.s32 	%r15, %r15, 1;
	sub.s64 	%rd22, %rd22, 1;
	bra.uni 	$Lt_0_12290;
$Lt_0_12034:
	.loc	16	352	0
	add.u32 	%r19, %r17, 1;
	not.b32 	%r20, %r17;
	and.b32 	%r21, %r19, %r20;
	.loc	16	353	0
	or.b32 	%r22, %r17, %r21;
	st.shared.u32 	[%rd26+0], %r22;
	and.b32 	%r23, %r14, %r21;
	mov.u32 	%r24, 0;
	setp.eq.u32 	%p3, %r23, %r24;
	@%p3 bra 	$Lt_0_12546;
	add.s32 	%r25, %r15, 1;
	ld.param.s32 	%r26, [__cudaparm__Z24solve_nqueen_cuda_kerneliiPjS_S_S_i_mark];
	setp.ne.s32 	%p4, %r26, %r25;
	@%p4 bra 	$Lt_0_13058;
	.loc	16	356	0
	add.s32 	%r16, %r16, 1;
	.loc	16	357	0
	sub.s32 	%r15, %r15, 1;
	sub.s64 	%rd22, %rd22, 1;
	bra.uni 	$Lt_0_12290;
$Lt_0_13058:
	.loc	16	360	0
	add.u64 	%rd27, %rd25, %rd5;
	ld.shared.u32 	%r27, [%rd27+0];
	or.b32 	%r28, %r27, %r21;
	st.shared.u32 	[%rd27+4], %r28;
	.loc	16	361	0
	add.u64 	%rd28, %rd25, %rd7;
	ld.shared.u32 	%r29, [%rd28+0];
	or.b32 	%r30, %r29, %r21;
	shl.b32 	%r31, %r30, 1;
	st.shared.u32 	[%rd28+4], %r31;
	.loc	16	362	0
	add.u64 	%rd29, %rd25, %rd6;
	ld.shared.u32 	%r32, [%rd29+0];
	or.b32 	%r33, %r32, %r21;
	shr.u32 	%r34, %r33, 1;
	st.shared.u32 	[%rd29+4], %r34;
	.loc	16	363	0
	or.b32 	%r35, %r28, %r31;
	or.b32 	%r36, %r34, %r35;
	st.shared.u32 	[%rd26+4], %r36;
	.loc	16	364	0
	mov.s32 	%r15, %r25;
	add.s64 	%rd22, %rd22, 1;
	bra.uni 	$Lt_0_12290;
$Lt_0_12546:
	.loc	16	368	0
	sub.s32 	%r15, %r15, 1;
	sub.s64 	%rd22, %rd22, 1;
$Lt_0_12290:
$Lt_0_11778:
	mov.u32 	%r37, 0;
	setp.ge.s32 	%p5, %r15, %r37;
	@%p5 bra 	$Lt_0_11522;
	.loc	16	373	0
	st.shared.u32 	[%rd4+0], %r16;
	bra.uni 	$Lt_0_10498;
$Lt_0_10754:
	.loc	16	376	0
	mov.u32 	%r38, 0;
	st.shared.u32 	[%rd4+0], %r38;
$Lt_0_10498:
	.loc	16	379	0
	bar.sync 	0;
	mov.s32 	%r39, 31;
	setp.le.s32 	%p6, %r4, %r39;
	@!%p6 bra 	$Lt_0_13570;
	.loc	16	382	0
	ld.shared.u32 	%r40, [%rd4+0];
	ld.shared.u32 	%r41, [%rd4+256];
	add.u32 	%r42, %r40, %r41;
	st.shared.u32 	[%rd4+0], %r42;
$Lt_0_13570:
	bar.sync 	0;
	@!%p6 bra 	$Lt_0_14082;
	.loc	16	383	0
	ld.shared.u32 	%r43, [%rd4+0];
	ld.shared.u32 	%r44, [%rd4+128];
	add.u32 	%r45, %r43, %r44;
	st.shared.u32 	[%rd4+0], %r45;
$Lt_0_14082:
	bar.sync 	0;
	mov.u32 	%r46, 15;
	setp.gt.s32 	%p7, %r4, %r46;
	@%p7 bra 	$Lt_0_14594;
	.loc	16	384	0
	ld.shared.u32 	%r47, [%rd4+0];
	ld.shared.u32 	%r48, [%rd4+64];
	add.u32 	%r49, %r47, %r48;
	st.shared.u32 	[%rd4+0], %r49;
$Lt_0_14594:
	bar.sync 	0;
	mov.u32 	%r50, 7;
	setp.gt.s32 	%p8, %r4, %r50;
	@%p8 bra 	$Lt_0_15106;
	.loc	16	385	0
	ld.shared.u32 	%r51, [%rd4+0];
	ld.shared.u32 	%r52, [%rd4+32];
	add.u32 	%r53, %r51, %r52;
	st.shared.u32 	[%rd4+0], %r53;
$Lt_0_15106:
	bar.sync 	0;
	mov.u32 	%r54, 3;
	setp.gt.s32 	%p9, %r4, %r54;
	@%p9 bra 	$Lt_0_15618;
	.loc	16	386	0
	ld.shared.u32 	%r55, [%rd4+0];
	ld.shared.u32 	%r56, [%rd4+16];
	add.u32 	%r57, %r55, %r56;
	st.shared.u32 	[%rd4+0], %r57;
$Lt_0_15618:
	bar.sync 	0;
	mov.u32 	%r58, 1;
	setp.gt.s32 	%p10, %r4, %r58;
	@%p10 bra 	$Lt_0_16130;
	.loc	16	387	0
	ld.shared.u32 	%r59, [%rd4+0];
	ld.shared.u32 	%r60, [%rd4+8];
	add.u32 	%r61, %r59, %r60;
	st.shared.u32 	[%rd4+0], %r61;
$Lt_0_16130:
	bar.sync 	0;
	mov.u32 	%r62, 0;
	setp.gt.s32 	%p11, %r4, %r62;
	@%p11 bra 	$Lt_0_16642;
	.loc	16	388	0
	ld.shared.u32 	%r63, [%rd4+0];
	ld.shared.u32 	%r64, [%rd4+4];
	add.u32 	%r65, %r63, %r64;
	st.shared.u32 	[%rd4+0], %r65;
$Lt_0_16642:
	bar.sync 	0;
	mov.u32 	%r66, 0;
	setp.ne.s32 	%p12, %r4, %r66;
	@%p12 bra 	$Lt_0_17154;
	.loc	16	391	0
	ld.shared.u32 	%r67, [__cuda___cuda_local_var_33417_39_non_const_sum44+0];
	ld.param.u64 	%rd30, [__cudaparm__Z24solve_nqueen_cuda_kerneliiPjS_S_S_i_results];
	cvt.s64.s32 	%rd31, %r1;
	mul.wide.s32 	%rd32, %r1, 4;
	add.u64 	%rd33, %rd30, %rd32;
	st.global.u32 	[%rd33+0], %r67;
$Lt_0_17154:
	.loc	16	393	0
	exit;
$LDWend__Z24solve_nqueen_cuda_kerneliiPjS_S_S_i:
	} // _Z24solve_nqueen_cuda_kerneliiPjS_S_S_i



// ===== COMPILED SASS (sm_100) =====

	.target	sm_100

	.elftype	@"ET_EXEC"


//--------------------- .note.nv.tkinfo           --------------------------
	.section	.note.nv.tkinfo,"",@"SHT_NOTE"
	.sectionflags	@"SHF_NOTE_NV_TKINFO"
	.tkinfo
        /*0018*/ 	.word	0x00000002
        /*0030*/ 	.string	""
        /*0030*/ 	.string	"ptxas"
        /*0030*/ 	.string	"Cuda compilation tools, release 13.0, V13.0.88"
        /*0030*/ 	.string	"Build cuda_13.0.r13.0/compiler.36424714_0"
        /*0030*/ 	.string	"-arch sm_100 "



//--------------------- .note.nv.cuinfo           --------------------------
	.section	.note.nv.cuinfo,"",@"SHT_NOTE"
	.sectionflags	@"SHF_NOTE_NV_CUINFO"
        /*0018*/ 	.short	0x0002
        /*001a*/ 	.short	0x0014
        /*001c*/ 	.short	0x0082
	.zero		2


//--------------------- .nv.info                  --------------------------
	.section	.nv.info,"",@"SHT_CUDA_INFO"
	.align	4


	//----- nvinfo : EIATTR_REGCOUNT
	.align		4
        /*0000*/ 	.byte	0x04, 0x2f
        /*0002*/ 	.short	(.L_1 - .L_0)
	.align		4
.L_0:
        /*0004*/ 	.word	index@(_Z24solve_nqueen_cuda_kerneliiPjS_S_S_i)
        /*0008*/ 	.word	0x00000018


	//----- nvinfo : EIATTR_FRAME_SIZE
	.align		4
.L_1:
        /*000c*/ 	.byte	0x04, 0x11
        /*000e*/ 	.short	(.L_3 - .L_2)
	.align		4
.L_2:
        /*0010*/ 	.word	index@(_Z24solve_nqueen_cuda_kerneliiPjS_S_S_i)
        /*0014*/ 	.word	0x00000000


	//----- nvinfo : EIATTR_MIN_STACK_SIZE
	.align		4
.L_3:
        /*0018*/ 	.byte	0x04, 0x12
        /*001a*/ 	.short	(.L_5 - .L_4)
	.align		4
.L_4:
        /*001c*/ 	.word	index@(_Z24solve_nqueen_cuda_kerneliiPjS_S_S_i)
        /*0020*/ 	.word	0x00000000
.L_5:


//--------------------- .nv.compat                --------------------------
	.section	.nv.compat,"",@"SHT_CUDA_COMPAT_INFO"
	.align	4
        /*0000*/ 	.byte	0x02, 0x09, 0x00, 0x00, 0x02, 0x02, 0x01, 0x00, 0x02, 0x05, 0x05, 0x00, 0x03, 0x07, 0x01, 0x01
        /*0010*/ 	.byte	0x02, 0x03, 0x00, 0x00, 0x02, 0x06, 0x01, 0x00, 0x04, 0x0b, 0x08, 0x00, 0x09, 0x00, 0x00, 0x00
        /*0020*/ 	.byte	0x00, 0x00, 0x00, 0x00


//--------------------- .nv.info._Z24solve_nqueen_cuda_kerneliiPjS_S_S_i --------------------------
	.section	.nv.info._Z24solve_nqueen_cuda_kerneliiPjS_S_S_i,"",@"SHT_CUDA_INFO"
	.sectionflags	@""
	.align	4


	//----- nvinfo : EIATTR_CUDA_API_VERSION
	.align		4
        /*0000*/ 	.byte	0x04, 0x37
        /*0002*/ 	.short	(.L_7 - .L_6)
.L_6:
        /*0004*/ 	.word	0x00000082


	//----- nvinfo : EIATTR_KPARAM_INFO
	.align		4
.L_7:
        /*0008*/ 	.byte	0x04, 0x17
        /*000a*/ 	.short	(.L_9 - .L_8)
.L_8:
        /*000c*/ 	.word	0x00000000
        /*0010*/ 	.short	0x0006
        /*0012*/ 	.short	0x0028
        /*0014*/ 	.byte	0x00, 0xf0, 0x11, 0x00


	//----- nvinfo : EIATTR_KPARAM_INFO
	.align		4
.L_9:
        /*0018*/ 	.byte	0x04, 0x17
        /*001a*/ 	.short	(.L_11 - .L_10)
.L_10:
        /*001c*/ 	.word	0x00000000
        /*0020*/ 	.short	0x0005
        /*0022*/ 	.short	0x0020
        /*0024*/ 	.byte	0x00, 0xf0, 0x21, 0x00


	//----- nvinfo : EIATTR_KPARAM_INFO
	.align		4
.L_11:
        /*0028*/ 	.byte	0x04, 0x17
        /*002a*/ 	.short	(.L_13 - .L_12)
.L_12:
        /*002c*/ 	.word	0x00000000
        /*0030*/ 	.short	0x0004
        /*0032*/ 	.short	0x0018
        /*0034*/ 	.byte	0x00, 0xf0, 0x21, 0x00


	//----- nvinfo : EIATTR_KPARAM_INFO
	.align		4
.L_13:
        /*0038*/ 	.byte	0x04, 0x17
        /*003a*/ 	.short	(.L_15 - .L_14)
.L_14:
        /*003c*/ 	.word	0x00000000
        /*0040*/ 	.short	0x0003
        /*0042*/ 	.short	0x0010
        /*0044*/ 	.byte	0x00, 0xf0, 0x21, 0x00


	//----- nvinfo : EIATTR_KPARAM_INFO
	.align		4
.L_15:
        /*0048*/ 	.byte	0x04, 0x17
        /*004a*/ 	.short	(.L_17 - .L_16)
.L_16:
        /*004c*/ 	.word	0x00000000
        /*0050*/ 	.short	0x0002
        /*0052*/ 	.short	0x0008
        /*0054*/ 	.byte	0x00, 0xf0, 0x21, 0x00


	//----- nvinfo : EIATTR_KPARAM_INFO
	.align		4
.L_17:
        /*0058*/ 	.byte	0x04, 0x17
        /*005a*/ 	.short	(.L_19 - .L_18)
.L_18:
        /*005c*/ 	.word	0x00000000
        /*0060*/ 	.short	0x0001
        /*0062*/ 	.short	0x0004
        /*0064*/ 	.byte	0x00, 0xf0, 0x11, 0x00


	//----- nvinfo : EIATTR_KPARAM_INFO
	.align		4
.L_19:
        /*0068*/ 	.byte	0x04, 0x17
        /*006a*/ 	.short	(.L_21 - .L_20)
.L_20:
        /*006c*/ 	.word	0x00000000
        /*0070*/ 	.short	0x0000
        /*0072*/ 	.short	0x0000
        /*0074*/ 	.byte	0x00, 0xf0, 0x11, 0x00


	//----- nvinfo : EIATTR_SPARSE_MMA_MASK
	.align		4
.L_21:
        /*0078*/ 	.byte	0x03, 0x50
        /*007a*/ 	.short	0x0000


	//----- nvinfo : EIATTR_MAXREG_COUNT
	.align		4
        /*007c*/ 	.byte	0x03, 0x1b
        /*007e*/ 	.short	0x00ff


	//----- nvinfo : EIATTR_NUM_BARRIERS
	.align		4
        /*0080*/ 	.byte	0x02, 0x4c
        /*0082*/ 	.byte	0x01
	.zero		1


	//----- nvinfo : EIATTR_MERCURY_ISA_VERSION
	.align		4
        /*0084*/ 	.byte	0x03, 0x5f
        /*0086*/ 	.short	0x0101


	//----- nvinfo : EIATTR_VRC_CTA_INIT_COUNT
	.align		4
        /*0088*/ 	.byte	0x02, 0x4a
	.zero		1
	.zero		1


	//----- nvinfo : EIATTR_EXIT_INSTR_OFFSETS
	.align		4
        /*008c*/ 	.byte	0x04, 0x1c
        /*008e*/ 	.short	(.L_23 - .L_22)


	//   ....[0]....
.L_22:
        /*0090*/ 	.word	0x00000900


	//   ....[1]....
        /*0094*/ 	.word	0x00000980


	//----- nvinfo : EIATTR_CRS_STACK_SIZE
	.align		4
.L_23:
        /*0098*/ 	.byte	0x04, 0x1e
        /*009a*/ 	.short	(.L_25 - .L_24)
.L_24:
        /*009c*/ 	.word	0x00000000


	//----- nvinfo : EIATTR_CBANK_PARAM_SIZE
	.align		4
.L_25:
        /*00a0*/ 	.byte	0x03, 0x19
        /*00a2*/ 	.short	0x002c


	//----- nvinfo : EIATTR_PARAM_CBANK
	.align		4
        /*00a4*/ 	.byte	0x04, 0x0a
        /*00a6*/ 	.short	(.L_27 - .L_26)
	.align		4
.L_26:
        /*00a8*/ 	.word	index@(.nv.constant0._Z24solve_nqueen_cuda_kerneliiPjS_S_S_i)
        /*00ac*/ 	.short	0x0380
        /*00ae*/ 	.short	0x002c


	//----- nvinfo : EIATTR_SW_WAR
	.align		4
.L_27:
        /*00b0*/ 	.byte	0x04, 0x36
        /*00b2*/ 	.short	(.L_29 - .L_28)
.L_28:
        /*00b4*/ 	.word	0x00000008
.L_29:


//--------------------- .nv.callgraph             --------------------------
	.section	.nv.callgraph,"",@"SHT_CUDA_CALLGRAPH"
	.align	4
	.sectionentsize	8
	.align		4
        /*0000*/ 	.word	0x00000000
	.align		4
        /*0004*/ 	.word	0xffffffff
	.align		4
        /*0008*/ 	.word	0x00000000
	.align		4
        /*000c*/ 	.word	0xfffffffe
	.align		4
        /*0010*/ 	.word	0x00000000
	.align		4
        /*0014*/ 	.word	0xfffffffd
	.align		4
        /*0018*/ 	.word	0x00000000
	.align		4
        /*001c*/ 	.word	0xfffffffc


//--------------------- .text._Z24solve_nqueen_cuda_kerneliiPjS_S_S_i --------------------------
	.section	.text._Z24solve_nqueen_cuda_kerneliiPjS_S_S_i,"ax",@progbits
	.align	128
.text._Z24solve_nqueen_cuda_kerneliiPjS_S_S_i:
        .type           _Z24solve_nqueen_cuda_kerneliiPjS_S_S_i,@function
        .size           _Z24solve_nqueen_cuda_kerneliiPjS_S_S_i,(.L_x_9 - _Z24solve_nqueen_cuda_kerneliiPjS_S_S_i)
        .other          _Z24solve_nqueen_cuda_kerneliiPjS_S_S_i,@"STO_CUDA_ENTRY STV_DEFAULT"
_Z24solve_nqueen_cuda_kerneliiPjS_S_S_i:
[----:B------:R-:W-:Y:S01]  /*0000*/  LDC R1, c[0x0][0x37c] ;  /* 0x0000df00ff017b82 */ /* 0x000fe20000000800 */
[----:B------:R-:W0:Y:S01]  /*0010*/  S2R R3, SR_TID.X ;  /* 0x0000000000037919 */ /* 0x000e220000002100 */
[----:B------:R-:W0:Y:S01]  /*0020*/  LDCU UR4, c[0x0][0x360] ;  /* 0x00006c00ff0477ac */ /* 0x000e220008000800 */
[----:B------:R-:W-:Y:S01]  /*0030*/  MOV R4, 0x400 ;  /* 0x0000040000047802 */ /* 0x000fe20000000f00 */
[----:B------:R-:W-:Y:S01]  /*0040*/  BSSY.RECONVERGENT B0, `(.L_x_0) ;  /* 0x0000060000007945 */ /* 0x000fe20003800200 */
[----:B------:R-:W0:Y:S01]  /*0050*/  S2R R0, SR_CTAID.X ;  /* 0x0000000000007919 */ /* 0x000e220000002500 */
[----:B------:R-:W1:Y:S01]  /*0060*/  LDCU UR5, c[0x0][0x3a8] ;  /* 0x00007500ff0577ac */ /* 0x000e620008000800 */
[----:B------:R-:W2:Y:S01]  /*0070*/  S2R R7, SR_CgaCtaId ;  /* 0x0000000000077919 */ /* 0x000ea20000008800 */
[----:B------:R-:W3:Y:S01]  /*0080*/  LDCU.64 UR6, c[0x0][0x358] ;  /* 0x00006b00ff0677ac */ /* 0x000ee20008000a00 */
[----:B------:R-:W4:Y:S01]  /*0090*/  LDCU UR8, c[0x0][0x384] ;  /* 0x00007080ff0877ac */ /* 0x000f220008000800 */
[----:B0-----:R-:W-:Y:S01]  /*00a0*/  IMAD R5, R0, UR4, R3 ;  /* 0x0000000400057c24 */ /* 0x001fe2000f8e0203 */
[----:B--2---:R-:W-:-:S04]  /*00b0*/  LEA R2, R7, R4, 0x18 ;  /* 0x0000000407027211 */ /* 0x004fc800078ec0ff */
[----:B-1----:R-:W-:Y:S01]  /*00c0*/  ISETP.GE.AND P0, PT, R5, UR5, PT ;  /* 0x0000000505007c0c */ /* 0x002fe2000bf06270 */
[----:B------:R-:W-:-:S12]  /*00d0*/  IMAD R2, R3, 0x4, R2 ;  /* 0x0000000403027824 */ /* 0x000fd800078e0202 */
[----:B---34-:R-:W-:Y:S05]  /*00e0*/  @P0 BRA `(.L_x_1) ;  /* 0x0000000400500947 */ /* 0x018fea0003800000 */
[----:B------:R-:W0:Y:S08]  /*00f0*/  LDC.64 R12, c[0x0][0x388] ;  /* 0x0000e200ff0c7b82 */ /* 0x000e300000000a00 */
[----:B------:R-:W1:Y:S08]  /*0100*/  LDC.64 R14, c[0x0][0x390] ;  /* 0x0000e400ff0e7b82 */ /* 0x000e700000000a00 */
[----:B------:R-:W2:Y:S01]  /*0110*/  LDC.64 R16, c[0x0][0x398] ;  /* 0x0000e600ff107b82 */ /* 0x000ea20000000a00 */
[C---:B------:R-:W-:Y:S01]  /*0120*/  VIADD R6, R4.reuse, 0x1f80 ;  /* 0x00001f8004067836 */ /* 0x040fe20000000000 */
[C---:B------:R-:W-:Y:S01]  /*0130*/  IADD3 R8, PT, PT, R4.reuse, 0x1080, RZ ;  /* 0x0000108004087810 */ /* 0x040fe20007ffe0ff */
[----:B------:R-:W-:Y:S01]  /*0140*/  VIADD R10, R4, 0x2e80 ;  /* 0x00002e80040a7836 */ /* 0x000fe20000000000 */
[----:B------:R-:W3:Y:S01]  /*0150*/  LDCU UR4, c[0x0][0x380] ;  /* 0x00007000ff0477ac */ /* 0x000ee20008000800 */
[----:B0-----:R-:W-:-:S06]  /*0160*/  IMAD.WIDE R12, R5, 0x4, R12 ;  /* 0x00000004050c7825 */ /* 0x001fcc00078e020c */
[----:B------:R-:W4:Y:S01]  /*0170*/  LDG.E R12, desc[UR6][R12.64] ;  /* 0x000000060c0c7981 */ /* 0x000f22000c1e1900 */
[----:B-1----:R-:W-:-:S06]  /*0180*/  IMAD.WIDE R14, R5, 0x4, R14 ;  /* 0x00000004050e7825 */ /* 0x002fcc00078e020e */
[----:B------:R0:W5:Y:S01]  /*0190*/  LDG.E R15, desc[UR6][R14.64] ;  /* 0x000000060e0f7981 */ /* 0x000162000c1e1900 */
[----:B--2---:R-:W-:-:S06]  /*01a0*/  IMAD.WIDE R16, R5, 0x4, R16 ;  /* 0x0000000405107825 */ /* 0x004fcc00078e0210 */
[----:B------:R1:W2:Y:S01]  /*01b0*/  LDG.E R16, desc[UR6][R16.64] ;  /* 0x0000000610107981 */ /* 0x0002a2000c1e1900 */
[----:B------:R-:W-:Y:S01]  /*01c0*/  VIADD R5, R4, 0x180 ;  /* 0x0000018004057836 */ /* 0x000fe20000000000 */
[C---:B------:R-:W-:Y:S02]  /*01d0*/  LEA R6, R7.reuse, R6, 0x18 ;  /* 0x0000000607067211 */ /* 0x040fe400078ec0ff */
[C---:B------:R-:W-:Y:S02]  /*01e0*/  LEA R8, R7.reuse, R8, 0x18 ;  /* 0x0000000807087211 */ /* 0x040fe400078ec0ff */
[C---:B------:R-:W-:Y:S02]  /*01f0*/  LEA R4, R7.reuse, R5, 0x18 ;  /* 0x0000000507047211 */ /* 0x040fe400078ec0ff */
[----:B------:R-:W-:Y:S01]  /*0200*/  LEA R10, R7, R10, 0x18 ;  /* 0x0000000a070a7211 */ /* 0x000fe200078ec0ff */
[C---:B0-----:R-:W-:Y:S02]  /*0210*/  IMAD R14, R3.reuse, 0x28, R6 ;  /* 0x00000028030e7824 */ /* 0x041fe400078e0206 */
[----:B------:R-:W-:-:S02]  /*0220*/  IMAD R11, R3, 0x28, R4 ;  /* 0x00000028030b7824 */ /* 0x000fc400078e0204 */
[C---:B-1----:R-:W-:Y:S02]  /*0230*/  IMAD R17, R3.reuse, 0x28, R8 ;  /* 0x0000002803117824 */ /* 0x042fe400078e0208 */
[----:B------:R-:W-:Y:S02]  /*0240*/  IMAD R20, R3, 0x28, R10 ;  /* 0x0000002803147824 */ /* 0x000fe400078e020a */
[----:B------:R-:W-:Y:S02]  /*0250*/  IMAD.MOV.U32 R7, RZ, RZ, 0x1 ;  /* 0x00000001ff077424 */ /* 0x000fe400078e00ff */
[----:B------:R-:W-:Y:S01]  /*0260*/  HFMA2 R13, -RZ, RZ, 0, 0 ;  /* 0x00000000ff0d7431 */ /* 0x000fe200000001ff */
[----:B------:R-:W-:Y:S02]  /*0270*/  BSSY.RECONVERGENT B1, `(.L_x_2) ;  /* 0x0000039000017945 */ /* 0x000fe40003800200 */
[----:B---3--:R-:W-:Y:S01]  /*0280*/  SHF.L.U32 R7, R7, UR4, RZ ;  /* 0x0000000407077c19 */ /* 0x008fe200080006ff */
[----:B------:R-:W-:-:S02]  /*0290*/  IMAD.MOV.U32 R18, RZ, RZ, RZ ;  /* 0x000000ffff127224 */ /* 0x000fc400078e00ff */
[----:B------:R-:W-:Y:S02]  /*02a0*/  IMAD.MOV.U32 R5, RZ, RZ, RZ ;  /* 0x000000ffff057224 */ /* 0x000fe400078e00ff */
[----:B------:R-:W-:Y:S01]  /*02b0*/  VIADD R7, R7, 0xffffffff ;  /* 0xffffffff07077836 */ /* 0x000fe20000000000 */
[----:B----4-:R0:W-:Y:S04]  /*02c0*/  STS [R11], R12 ;  /* 0x0000000c0b007388 */ /* 0x0101e80000000800 */
[----:B-----5:R0:W-:Y:S01]  /*02d0*/  STS [R14], R15 ;  /* 0x0000000f0e007388 */ /* 0x0201e20000000800 */
[----:B--2---:R-:W-:-:S03]  /*02e0*/  LOP3.LUT R9, R16, R12, R15, 0xfe, !PT ;  /* 0x0000000c10097212 */ /* 0x004fc600078efe0f */
[----:B------:R0:W-:Y:S04]  /*02f0*/  STS [R17], R16 ;  /* 0x0000001011007388 */ /* 0x0001e80000000800 */
[----:B------:R0:W-:Y:S02]  /*0300*/  STS [R20], R9 ;  /* 0x0000000914007388 */ /* 0x0001e40000000800 */
.L_x_6:
[----:B0-----:R-:W-:Y:S01]  /*0310*/  IMAD R19, R3, 0xa, R18 ;  /* 0x0000000a03137824 */ /* 0x001fe200078e0212 */
[----:B------:R-:W-:Y:S01]  /*0320*/  BSSY.RECONVERGENT B2, `(.L_x_3) ;  /* 0x000002b000027945 */ /* 0x000fe20003800200 */
[----:B0-----:R-:W-:Y:S01]  /*0330*/  MOV R11, R18 ;  /* 0x00000012000b7202 */ /* 0x001fe20000000f00 */
[----:B------:R-:W-:Y:S02]  /*0340*/  IMAD.MOV.U32 R14, RZ, RZ, R13 ;  /* 0x000000ffff0e7224 */ /* 0x000fe400078e000d */
[----:B------:R-:W-:-:S05]  /*0350*/  IMAD R9, R19, 0x4, R10 ;  /* 0x0000000413097824 */ /* 0x000fca00078e020a */
[----:B------:R-:W0:Y:S02]  /*0360*/  LDS R15, [R9] ;  /* 0x00000000090f7984 */ /* 0x000e240000000800 */
[----:B0-----:R-:W-:-:S04]  /*0370*/  LOP3.LUT R12, R7, R15, RZ, 0xc0, !PT ;  /* 0x0000000f070c7212 */ /* 0x001fc800078ec0ff */
[----:B------:R-:W-:-:S13]  /*0380*/  ISETP.NE.U32.AND P0, PT, R7, R12, PT ;  /* 0x0000000c0700720c */ /* 0x000fda0003f05070 */
[----:B------:R-:W-:Y:S02]  /*0390*/  @!P0 VIADD R18, R18, 0xffffffff ;  /* 0xffffffff12128836 */ /* 0x000fe40000000000 */
[----:B------:R-:W-:Y:S01]  /*03a0*/  @!P0 VIADD R13, R13, 0xffffffff ;  /* 0xffffffff0d0d8836 */ /* 0x000fe20000000000 */
[----:B------:R-:W-:Y:S06]  /*03b0*/  @!P0 BRA `(.L_x_4) ;  /* 0x0000000000848947 */ /* 0x000fec0003800000 */
[----:B------:R-:W-:-:S04]  /*03c0*/  IADD3 R12, PT, PT, R15, 0x1, RZ ;  /* 0x000000010f0c7810 */ /* 0x000fc80007ffe0ff */
[----:B------:R-:W-:-:S04]  /*03d0*/  LOP3.LUT R16, R12, R15, RZ, 0x30, !PT ;  /* 0x0000000f0c107212 */ /* 0x000fc800078e30ff */
[-C--:B------:R-:W-:Y:S02]  /*03e0*/  LOP3.LUT R12, R15, R16.reuse, RZ, 0xfc, !PT ;  /* 0x000000100f0c7212 */ /* 0x080fe400078efcff */
[----:B------:R-:W-:-:S03]  /*03f0*/  LOP3.LUT P0, RZ, R7, R16, RZ, 0xc0, !PT ;  /* 0x0000001007ff7212 */ /* 0x000fc6000780c0ff */
[----:B------:R0:W-:Y:S10]  /*0400*/  STS [R9], R12 ;  /* 0x0000000c09007388 */ /* 0x0001f40000000800 */
[----:B0-----:R-:W-:Y:S05]  /*0410*/  @!P0 BRA `(.L_x_5) ;  /* 0x0000000000648947 */ /* 0x001fea0003800000 */
[----:B------:R-:W-:-:S05]  /*0420*/  VIADD R21, R14, 0x1 ;  /* 0x000000010e157836 */ /* 0x000fca0000000000 */
[----:B------:R-:W-:-:S13]  /*0430*/  ISETP.NE.AND P0, PT, R21, UR8, PT ;  /* 0x0000000815007c0c */ /* 0x000fda000bf05270 */
[----:B------:R-:W-:Y:S01]  /*0440*/  @!P0 VIADD R5, R5, 0x1 ;  /* 0x0000000105058836 */ /* 0x000fe20000000000 */
[----:B------:R-:W-:Y:S01]  /*0450*/  @!P0 IADD3 R13, PT, PT, R14, -0x1, RZ ;  /* 0xffffffff0e0d8810 */ /* 0x000fe20007ffe0ff */
[----:B------:R-:W-:Y:S01]  /*0460*/  @!P0 VIADD R18, R11, 0xffffffff ;  /* 0xffffffff0b128836 */ /* 0x000fe20000000000 */
[----:B------:R-:W-:Y:S06]  /*0470*/  @!P0 BRA `(.L_x_4) ;  /* 0x0000000000548947 */ /* 0x000fec0003800000 */
[C---:B------:R-:W-:Y:S01]  /*0480*/  IMAD R17, R19.reuse, 0x4, R4 ;  /* 0x0000000413117824 */ /* 0x040fe200078e0204 */
[C---:B------:R-:W-:Y:S01]  /*0490*/  LEA R20, R19.reuse, R6, 0x2 ;  /* 0x0000000613147211 */ /* 0x040fe200078e10ff */
[----:B------:R-:W-:Y:S01]  /*04a0*/  IMAD R19, R19, 0x4, R8 ;  /* 0x0000000413137824 */ /* 0x000fe200078e0208 */
[----:B------:R-:W-:Y:S02]  /*04b0*/  IADD3 R18, PT, PT, R11, 0x1, RZ ;  /* 0x000000010b127810 */ /* 0x000fe40007ffe0ff */
[----:B------:R-:W0:Y:S02]  /*04c0*/  LDS R12, [R17] ;  /* 0x00000000110c7984 */ /* 0x000e240000000800 */
[----:B0-----:R-:W-:-:S05]  /*04d0*/  LOP3.LUT R12, R12, R16, RZ, 0xfc, !PT ;  /* 0x000000100c0c7212 */ /* 0x001fca00078efcff */
[----:B------:R-:W-:Y:S04]  /*04e0*/  STS [R17+0x4], R12 ;  /* 0x0000040c11007388 */ /* 0x000fe80000000800 */
[----:B------:R-:W0:Y:S02]  /*04f0*/  LDS R13, [R20] ;  /* 0x00000000140d7984 */ /* 0x000e240000000800 */
[----:B0-----:R-:W-:-:S05]  /*0500*/  LOP3.LUT R13, R13, R16, RZ, 0xfc, !PT ;  /* 0x000000100d0d7212 */ /* 0x001fca00078efcff */
[----:B------:R-:W-:-:S05]  /*0510*/  IMAD.SHL.U32 R15, R13, 0x2, RZ ;  /* 0x000000020d0f7824 */ /* 0x000fca00078e00ff */
[----:B------:R-:W-:Y:S04]  /*0520*/  STS [R20+0x4], R15 ;  /* 0x0000040f14007388 */ /* 0x000fe80000000800 */
[----:B------:R-:W0:Y:S02]  /*0530*/  LDS R13, [R19] ;  /* 0x00000000130d7984 */ /* 0x000e240000000800 */
[----:B0-----:R-:W-:-:S04]  /*0540*/  LOP3.LUT R13, R13, R16, RZ, 0xfc, !PT ;  /* 0x000000100d0d7212 */ /* 0x001fc800078efcff */
[----:B------:R-:W-:Y:S01]  /*0550*/  SHF.R.U32.HI R14, RZ, 0x1, R13 ;  /* 0x00000001ff0e7819 */ /* 0x000fe2000001160d */
[----:B------:R-:W-:-:S03]  /*0560*/  IMAD.MOV.U32 R13, RZ, RZ, R21 ;  /* 0x000000ffff0d7224 */ /* 0x000fc600078e0015 */
[----:B------:R-:W-:Y:S01]  /*0570*/  LOP3.LUT R16, R14, R12, R15, 0xfe, !PT ;  /* 0x0000000c0e107212 */ /* 0x000fe200078efe0f */
[----:B------:R0:W-:Y:S04]  /*0580*/  STS [R19+0x4], R14 ;  /* 0x0000040e13007388 */ /* 0x0001e80000000800 */
[----:B------:R0:W-:Y:S01]  /*0590*/  STS [R9+0x4], R16 ;  /* 0x0000041009007388 */ /* 0x0001e20000000800 */
[----:B------:R-:W-:Y:S05]  /*05a0*/  BRA `(.L_x_4) ;  /* 0x0000000000087947 */ /* 0x000fea0003800000 */
.L_x_5:
[----:B------:R-:W-:Y:S01]  /*05b0*/  VIADD R13, R14, 0xffffffff ;  /* 0xffffffff0e0d7836 */ /* 0x000fe20000000000 */
[----:B------:R-:W-:-:S07]  /*05c0*/  IADD3 R18, PT, PT, R11, -0x1, RZ ;  /* 0xffffffff0b127810 */ /* 0x000fce0007ffe0ff */
.L_x_4:
[----:B------:R-:W-:Y:S05]  /*05d0*/  BSYNC.RECONVERGENT B2 ;  /* 0x0000000000027941 */ /* 0x000fea0003800200 */
.L_x_3:
[----:B------:R-:W-:-:S13]  /*05e0*/  ISETP.GE.AND P0, PT, R13, RZ, PT ;  /* 0x000000ff0d00720c */ /* 0x000fda0003f06270 */
[----:B------:R-:W-:Y:S05]  /*05f0*/  @P0 BRA `(.L_x_6) ;  /* 0xfffffffc00440947 */ /* 0x000fea000383ffff */
[----:B------:R-:W-:Y:S05]  /*0600*/  BSYNC.RECONVERGENT B1 ;  /* 0x0000000000017941 */ /* 0x000fea0003800200 */
.L_x_2:
[----:B------:R1:W-:Y:S01]  /*0610*/  STS [R2], R5 ;  /* 0x0000000502007388 */ /* 0x0003e20000000800 */
[----:B------:R-:W-:Y:S05]  /*0620*/  BRA `(.L_x_7) ;  /* 0x0000000000047947 */ /* 0x000fea0003800000 */
.L_x_1:
[----:B------:R0:W-:Y:S02]  /*0630*/  STS [R2], RZ ;  /* 0x000000ff02007388 */ /* 0x0001e40000000800 */
.L_x_7:
[----:B------:R-:W-:Y:S05]  /*0640*/  BSYNC.RECONVERGENT B0 ;  /* 0x0000000000007941 */ /* 0x000fea0003800200 */
.L_x_0:
[----:B------:R-:W-:Y:S01]  /*0650*/  BAR.SYNC.DEFER_BLOCKING 0x0 ;  /* 0x0000000000007b1d */ /* 0x000fe20000010000 */
[C---:B------:R-:W-:Y:S02]  /*0660*/  ISETP.GT.AND P1, PT, R3.reuse, 0x1f, PT ;  /* 0x0000001f0300780c */ /* 0x040fe40003f24270 */
[----:B------:R-:W-:-:S11]  /*0670*/  ISETP.GT.AND P0, PT, R3, 0xf, PT ;  /* 0x0000000f0300780c */ /* 0x000fd60003f04270 */
[----:B------:R-:W-:Y:S04]  /*0680*/  @!P1 LDS R4, [R2] ;  /* 0x0000000002049984 */ /* 0x000fe80000000800 */
[----:B-1----:R-:W1:Y:S02]  /*0690*/  @!P1 LDS R5, [R2+0x100] ;  /* 0x0001000002059984 */ /* 0x002e640000000800 */
[----:B-1----:R-:W-:-:S05]  /*06a0*/  @!P1 IMAD.IADD R5, R4, 0x1, R5 ;  /* 0x0000000104059824 */ /* 0x002fca00078e0205 */
[----:B------:R-:W-:Y:S01]  /*06b0*/  @!P1 STS [R2], R5 ;  /* 0x0000000502009388 */ /* 0x000fe20000000800 */
[----:B------:R-:W-:Y:S06]  /*06c0*/  BAR.SYNC.DEFER_BLOCKING 0x0 ;  /* 0x0000000000007b1d */ /* 0x000fec0000010000 */
[----:B------:R-:W-:Y:S04]  /*06d0*/  @!P1 LDS R4, [R2] ;  /* 0x0000000002049984 */ /* 0x000fe80000000800 */
[----:B------:R-:W1:Y:S02]  /*06e0*/  @!P1 LDS R7, [R2+0x80] ;  /* 0x0000800002079984 */ /* 0x000e640000000800 */
[----:B-1----:R-:W-:-:S05]  /*06f0*/  @!P1 IMAD.IADD R7, R4, 0x1, R7 ;  /* 0x0000000104079824 */ /* 0x002fca00078e0207 */
[----:B------:R-:W-:Y:S01]  /*0700*/  @!P1 STS [R2], R7 ;  /* 0x0000000702009388 */ /* 0x000fe20000000800 */
[----:B------:R-:W-:Y:S01]  /*0710*/  BAR.SYNC.DEFER_BLOCKING 0x0 ;  /* 0x0000000000007b1d */ /* 0x000fe20000010000 */
[----:B------:R-:W-:-:S05]  /*0720*/  ISETP.GT.AND P1, PT, R3, 0x7, PT ;  /* 0x000000070300780c */ /* 0x000fca0003f24270 */
[----:B------:R-:W-:Y:S04]  /*0730*/  @!P0 LDS R4, [R2] ;  /* 0x0000000002048984 */ /* 0x000fe80000000800 */
[----:B0-----:R-:W0:Y:S02]  /*0740*/  @!P0 LDS R9, [R2+0x40] ;  /* 0x0000400002098984 */ /* 0x001e240000000800 */
[----:B0-----:R-:W-:-:S05]  /*0750*/  @!P0 IADD3 R9, PT, PT, R4, R9, RZ ;  /* 0x0000000904098210 */ /* 0x001fca0007ffe0ff */
[----:B------:R-:W-:Y:S01]  /*0760*/  @!P0 STS [R2], R9 ;  /* 0x0000000902008388 */ /* 0x000fe20000000800 */
[----:B------:R-:W-:Y:S01]  /*0770*/  BAR.SYNC.DEFER_BLOCKING 0x0 ;  /* 0x0000000000007b1d */ /* 0x000fe20000010000 */
[----:B------:R-:W-:-:S05]  /*0780*/  ISETP.GT.AND P0, PT, R3, 0x3, PT ;  /* 0x000000030300780c */ /* 0x000fca0003f04270 */
[----:B------:R-:W-:Y:S04]  /*0790*/  @!P1 LDS R4, [R2] ;  /* 0x0000000002049984 */ /* 0x000fe80000000800 */
[----:B------:R-:W0:Y:S02]  /*07a0*/  @!P1 LDS R5, [R2+0x20] ;  /* 0x0000200002059984 */ /* 0x000e240000000800 */
[----:B0-----:R-:W-:-:S05]  /*07b0*/  @!P1 IMAD.IADD R5, R4, 0x1, R5 ;  /* 0x0000000104059824 */ /* 0x001fca00078e0205 */
        /* <DEDUP_REMOVED lines=8> */
[----:B------:R-:W-:-:S05]  /*0840*/  ISETP.GT.AND P0, PT, R3, RZ, PT ;  /* 0x000000ff0300720c */ /* 0x000fca0003f04270 */
[----:B------:R-:W-:Y:S04]  /*0850*/  @!P1 LDS R4, [R2] ;  /* 0x0000000002049984 */ /* 0x000fe80000000800 */
[----:B------:R-:W0:Y:S02]  /*0860*/  @!P1 LDS R9, [R2+0x8] ;  /* 0x0000080002099984 */ /* 0x000e240000000800 */
[----:B0-----:R-:W-:-:S05]  /*0870*/  @!P1 IADD3 R9, PT, PT, R4, R9, RZ ;  /* 0x0000000904099210 */ /* 0x001fca0007ffe0ff */
[----:B------:R-:W-:Y:S01]  /*0880*/  @!P1 STS [R2], R9 ;  /* 0x0000000902009388 */ /* 0x000fe20000000800 */
[----:B------:R-:W-:Y:S01]  /*0890*/  BAR.SYNC.DEFER_BLOCKING 0x0 ;  /* 0x0000000000007b1d */ /* 0x000fe20000010000 */
[----:B------:R-:W-:-:S05]  /*08a0*/  ISETP.NE.AND P1, PT, R3, RZ, PT ;  /* 0x000000ff0300720c */ /* 0x000fca0003f25270 */
[----:B------:R-:W-:Y:S04]  /*08b0*/  @!P0 LDS R4, [R2] ;  /* 0x0000000002048984 */ /* 0x000fe80000000800 */
[----:B------:R-:W0:Y:S02]  /*08c0*/  @!P0 LDS R5, [R2+0x4] ;  /* 0x0000040002058984 */ /* 0x000e240000000800 */
[----:B0-----:R-:W-:-:S05]  /*08d0*/  @!P0 IMAD.IADD R5, R4, 0x1, R5 ;  /* 0x0000000104058824 */ /* 0x001fca00078e0205 */
[----:B------:R0:W-:Y:S01]  /*08e0*/  @!P0 STS [R2], R5 ;  /* 0x0000000502008388 */ /* 0x0001e20000000800 */
[----:B------:R-:W-:Y:S06]  /*08f0*/  BAR.SYNC.DEFER_BLOCKING 0x0 ;  /* 0x0000000000007b1d */ /* 0x000fec0000010000 */
[----:B------:R-:W-:Y:S05]  /*0900*/  @P1 EXIT ;  /* 0x000000000000194d */ /* 0x000fea0003800000 */
[----:B------:R-:W1:Y:S01]  /*0910*/  S2UR UR5, SR_CgaCtaId ;  /* 0x00000000000579c3 */ /* 0x000e620000008800 */
[----:B------:R-:W-:-:S07]  /*0920*/  UMOV UR4, 0x400 ;  /* 0x0000040000047882 */ /* 0x000fce0000000000 */
[----:B0-----:R-:W0:Y:S01]  /*0930*/  LDC.64 R2, c[0x0][0x3a0] ;  /* 0x0000e800ff027b82 */ /* 0x001e220000000a00 */
[----:B-1----:R-:W-:Y:S01]  /*0940*/  ULEA UR4, UR5, UR4, 0x18 ;  /* 0x0000000405047291 */ /* 0x002fe2000f8ec0ff */
[----:B0-----:R-:W-:-:S08]  /*0950*/  IMAD.WIDE R2, R0, 0x4, R2 ;  /* 0x0000000400027825 */ /* 0x001fd000078e0202 */
[----:B------:R-:W0:Y:S04]  /*0960*/  LDS R5, [UR4] ;  /* 0x00000004ff057984 */ /* 0x000e280008000800 */
[----:B0-----:R-:W-:Y:S01]  /*0970*/  STG.E desc[UR6][R2.64], R5 ;  /* 0x0000000502007986 */ /* 0x001fe2000c101906 */
[----:B------:R-:W-:Y:S05]  /*0980*/  EXIT ;  /* 0x000000000000794d */ /* 0x000fea0003800000 */
.L_x_8:
[----:B------:R-:W-:-:S00]  /*0990*/  BRA `(.L_x_8) ;  /* 0xfffffffc00fc7947 */ /* 0x000fc0000383ffff */
[----:B------:R-:W-:-:S00]  /*09a0*/  NOP ;  /* 0x0000000000007918 */ /* 0x000fc00000000000 */
        /* <DEDUP_REMOVED lines=13> */
.L_x_9:


//--------------------- .nv.shared._Z24solve_nqueen_cuda_kerneliiPjS_S_S_i --------------------------
	.section	.nv.shared._Z24solve_nqueen_cuda_kerneliiPjS_S_S_i,"aw",@nobits
	.sectionflags	@""
	.align	4
.nv.shared._Z24solve_nqueen_cuda_kerneliiPjS_S_S_i:
	.zero		16768


//--------------------- .nv.shared.reserved.0     --------------------------
	.section	.nv.shared.reserved.0,"aw",@nobits
	.weak		__nv_reservedSMEM_offset_0_alias
	.size		__nv_reservedSMEM_offset_0_alias, 0, 64
	.other		__nv_reservedSMEM_offset_0_alias,@"STO_CUDA_RESERVED_SHARED STV_DEFAULT"
__nv_reservedSMEM_offset_0_alias:
	.zero		0
	.zero		64


//--------------------- .nv.constant0._Z24solve_nqueen_cuda_kerneliiPjS_S_S_i --------------------------
	.section	.nv.constant0._Z24solve_nqueen_cuda_kerneliiPjS_S_S_i,"a",@progbits
	.sectionflags	@""
	.align	4
.nv.constant0._Z24solve_nqueen_cuda_kerneliiPjS_S_S_i:
	.zero		940


//--------------------- SYMBOLS --------------------------

	.type		.nv.reservedSmem.offset0,@object
	.size		.nv.reservedSmem.offset0,0x4
	.type		.nv.reservedSmem.cap,@object
	.size		.nv.reservedSmem.cap,0x4
